//
// Generated by NVIDIA NVVM Compiler
//
// Compiler Build ID: CL-36424714
// Cuda compilation tools, release 13.0, V13.0.88
// Based on NVVM 20.0.0
//

.version 9.0
.target sm_100
.address_size 64

	// .globl	_Z13initDistArrayv

.visible .entry _Z13initDistArrayv()
{


	ret;

}


// ===== COMPILED SASS (sm_100) =====

	.target	sm_100

	.elftype	@"ET_EXEC"


//--------------------- .note.nv.tkinfo           --------------------------
	.section	.note.nv.tkinfo,"",@"SHT_NOTE"
	.sectionflags	@"SHF_NOTE_NV_TKINFO"
	.tkinfo
        /*0018*/ 	.word	0x00000002
        /*0030*/ 	.string	""
        /*0030*/ 	.string	"ptxas"
        /*0030*/ 	.string	"Cuda compilation tools, release 13.0, V13.0.88"
        /*0030*/ 	.string	"Build cuda_13.0.r13.0/compiler.36424714_0"
        /*0030*/ 	.string	"-arch sm_100 -m 64 "



//--------------------- .note.nv.cuinfo           --------------------------
	.section	.note.nv.cuinfo,"",@"SHT_NOTE"
	.sectionflags	@"SHF_NOTE_NV_CUINFO"
        /*0018*/ 	.short	0x0002
        /*001a*/ 	.short	0x0064
        /*001c*/ 	.short	0x0082
	.zero		2


//--------------------- .nv.info                  --------------------------
	.section	.nv.info,"",@"SHT_CUDA_INFO"
	.align	4


	//----- nvinfo : EIATTR_REGCOUNT
	.align		4
        /*0000*/ 	.byte	0x04, 0x2f
        /*0002*/ 	.short	(.L_1 - .L_0)
	.align		4
.L_0:
        /*0004*/ 	.word	index@(_Z13initDistArrayv)
        /*0008*/ 	.word	0x00000004


	//----- nvinfo : EIATTR_FRAME_SIZE
	.align		4
.L_1:
        /*000c*/ 	.byte	0x04, 0x11
        /*000e*/ 	.short	(.L_3 - .L_2)
	.align		4
.L_2:
        /*0010*/ 	.word	index@(_Z13initDistArrayv)
        /*0014*/ 	.word	0x00000000


	//----- nvinfo : EIATTR_MIN_STACK_SIZE
	.align		4
.L_3:
        /*0018*/ 	.byte	0x04, 0x12
        /*001a*/ 	.short	(.L_5 - .L_4)
	.align		4
.L_4:
        /*001c*/ 	.word	index@(_Z13initDistArrayv)
        /*0020*/ 	.word	0x00000000
.L_5:


//--------------------- .nv.compat                --------------------------
	.section	.nv.compat,"",@"SHT_CUDA_COMPAT_INFO"
	.align	4
        /*0000*/ 	.byte	0x02, 0x09, 0x00, 0x00, 0x02, 0x02, 0x01, 0x00, 0x02, 0x05, 0x05, 0x00, 0x03, 0x07, 0x01, 0x01
        /*0010*/ 	.byte	0x02, 0x03, 0x00, 0x00, 0x02, 0x06, 0x01, 0x00, 0x04, 0x0b, 0x08, 0x00, 0x09, 0x00, 0x00, 0x00
        /*0020*/ 	.byte	0x00, 0x00, 0x00, 0x00


//--------------------- .nv.info._Z13initDistArrayv --------------------------
	.section	.nv.info._Z13initDistArrayv,"",@"SHT_CUDA_INFO"
	.sectionflags	@""
	.align	4


	//----- nvinfo : EIATTR_CUDA_API_VERSION
	.align		4
        /*0000*/ 	.byte	0x04, 0x37
        /*0002*/ 	.short	(.L_7 - .L_6)
.L_6:
        /*0004*/ 	.word	0x00000082


	//----- nvinfo : EIATTR_SPARSE_MMA_MASK
	.align		4
.L_7:
        /*0008*/ 	.byte	0x03, 0x50
        /*000a*/ 	.short	0x0000


	//----- nvinfo : EIATTR_MAXREG_COUNT
	.align		4
        /*000c*/ 	.byte	0x03, 0x1b
        /*000e*/ 	.short	0x00ff


	//----- nvinfo : EIATTR_MERCURY_ISA_VERSION
	.align		4
        /*0010*/ 	.byte	0x03, 0x5f
        /*0012*/ 	.short	0x0101


	//----- nvinfo : EIATTR_VRC_CTA_INIT_COUNT
	.align		4
        /*0014*/ 	.byte	0x02, 0x4a
	.zero		1
	.zero		1


	//----- nvinfo : EIATTR_EXIT_INSTR_OFFSETS
	.align		4
        /*0018*/ 	.byte	0x04, 0x1c
        /*001a*/ 	.short	(.L_9 - .L_8)


	//   ....[0]....
.L_8:
        /*001c*/ 	.word	0x00000010


	//----- nvinfo : EIATTR_SW_WAR
	.align		4
.L_9:
        /*0020*/ 	.byte	0x04, 0x36
        /*0022*/ 	.short	(.L_11 - .L_10)
.L_10:
        /*0024*/ 	.word	0x00000008
.L_11:


//--------------------- .nv.callgraph             --------------------------
	.section	.nv.callgraph,"",@"SHT_CUDA_CALLGRAPH"
	.align	4
	.sectionentsize	8
	.align		4
        /*0000*/ 	.word	0x00000000
	.align		4
        /*0004*/ 	.word	0xffffffff
	.align		4
        /*0008*/ 	.word	0x00000000
	.align		4
        /*000c*/ 	.word	0xfffffffe
	.align		4
        /*0010*/ 	.word	0x00000000
	.align		4
        /*0014*/ 	.word	0xfffffffd
	.align		4
        /*0018*/ 	.word	0x00000000
	.align		4
        /*001c*/ 	.word	0xfffffffc


//--------------------- .text._Z13initDistArrayv  --------------------------
	.section	.text._Z13initDistArrayv,"ax",@progbits
	.align	128
        .global         _Z13initDistArrayv
        .type           _Z13initDistArrayv,@function
        .size           _Z13initDistArrayv,(.L_x_1 - _Z13initDistArrayv)
        .other          _Z13initDistArrayv,@"STO_CUDA_ENTRY STV_DEFAULT"
_Z13initDistArrayv:
.text._Z13initDistArrayv:
[----:B------:R-:W-:Y:S01]  /*0000*/  LDC R1, c[0x0][0x37c] ;  /* 0x0000df00ff017b82 */ /* 0x000fe20000000800 */
[----:B------:R-:W-:Y:S05]  /*0010*/  EXIT ;  /* 0x000000000000794d */ /* 0x000fea0003800000 */
.L_x_0:
[----:B------:R-:W-:-:S00]  /*0020*/  BRA `(.L_x_0) ;  /* 0xfffffffc00fc7947 */ /* 0x000fc0000383ffff */
[----:B------:R-:W-:-:S00]  /*0030*/  NOP ;  /* 0x0000000000007918 */ /* 0x000fc00000000000 */
        /* <DEDUP_REMOVED lines=12> */
.L_x_1:


//--------------------- .nv.shared.reserved.0     --------------------------
	.section	.nv.shared.reserved.0,"aw",@nobits
	.weak		__nv_reservedSMEM_offset_0_alias
	.size		__nv_reservedSMEM_offset_0_alias, 0, 64
	.other		__nv_reservedSMEM_offset_0_alias,@"STO_CUDA_RESERVED_SHARED STV_DEFAULT"
__nv_reservedSMEM_offset_0_alias:
	.zero		0
	.zero		64


//--------------------- .nv.constant0._Z13initDistArrayv --------------------------
	.section	.nv.constant0._Z13initDistArrayv,"a",@progbits
	.sectionflags	@""
	.align	4
.nv.constant0._Z13initDistArrayv:
	.zero		896


//--------------------- SYMBOLS --------------------------

	.type		.nv.reservedSmem.offset0,@object
	.size		.nv.reservedSmem.offset0,0x4
